//
// Generated by NVIDIA NVVM Compiler
//
// Compiler Build ID: CL-36424714
// Cuda compilation tools, release 13.0, V13.0.88
// Based on NVVM 20.0.0
//

.version 9.0
.target sm_100
.address_size 64

	// .globl	_Z15matrixMulKernelPfS_S_ii
.extern .shared .align 16 .b8 shared_mem[];

.visible .entry _Z15matrixMulKernelPfS_S_ii(
	.param .u64 .ptr .align 1 _Z15matrixMulKernelPfS_S_ii_param_0,
	.param .u64 .ptr .align 1 _Z15matrixMulKernelPfS_S_ii_param_1,
	.param .u64 .ptr .align 1 _Z15matrixMulKernelPfS_S_ii_param_2,
	.param .u32 _Z15matrixMulKernelPfS_S_ii_param_3,
	.param .u32 _Z15matrixMulKernelPfS_S_ii_param_4
)
{
	.reg .pred 	%p<17>;
	.reg .b32 	%r<103>;
	.reg .b32 	%f<79>;
	.reg .b64 	%rd<14>;

	ld.param.u64 	%rd3, [_Z15matrixMulKernelPfS_S_ii_param_0];
	ld.param.u64 	%rd4, [_Z15matrixMulKernelPfS_S_ii_param_1];
	ld.param.u32 	%r34, [_Z15matrixMulKernelPfS_S_ii_param_3];
	ld.param.u32 	%r35, [_Z15matrixMulKernelPfS_S_ii_param_4];
	mov.u32 	%r36, %ctaid.x;
	mov.u32 	%r37, %ctaid.y;
	mov.u32 	%r1, %tid.x;
	mov.u32 	%r2, %tid.y;
	mad.lo.s32 	%r3, %r35, %r37, %r2;
	mad.lo.s32 	%r4, %r35, %r36, %r1;
	mul.lo.s32 	%r5, %r35, %r2;
	div.s32 	%r6, %r34, %r35;
	setp.lt.s32 	%p2, %r6, 1;
	mov.f32 	%f77, 0f00000000;
	@%p2 bra 	$L__BB0_19;
	mul.lo.s32 	%r39, %r35, %r35;
	shl.b32 	%r40, %r39, 2;
	mov.u32 	%r41, shared_mem;
	add.s32 	%r7, %r41, %r40;
	mul.lo.s32 	%r8, %r3, %r34;
	max.s32 	%r42, %r3, %r4;
	setp.lt.s32 	%p3, %r42, %r34;
	setp.gt.s32 	%p4, %r35, 0;
	and.pred  	%p1, %p3, %p4;
	and.b32  	%r9, %r35, 7;
	and.b32  	%r10, %r35, 3;
	and.b32  	%r11, %r35, 2147483640;
	and.b32  	%r12, %r35, 1;
	neg.s32 	%r13, %r11;
	shl.b32 	%r43, %r1, 2;
	add.s32 	%r44, %r40, %r43;
	add.s32 	%r14, %r41, %r44;
	shl.b32 	%r15, %r35, 5;
	shl.b32 	%r16, %r35, 2;
	cvta.to.global.u64 	%rd1, %rd3;
	cvta.to.global.u64 	%rd2, %rd4;
	mov.f32 	%f77, 0f00000000;
	mov.b32 	%r96, 0;
	not.pred 	%p7, %p1;
$L__BB0_2:
	mul.lo.s32 	%r18, %r96, %r35;
	add.s32 	%r45, %r18, %r1;
	max.s32 	%r46, %r3, %r45;
	setp.ge.s32 	%p5, %r46, %r34;
	mov.f32 	%f68, 0f00000000;
	@%p5 bra 	$L__BB0_4;
	add.s32 	%r47, %r45, %r8;
	mul.wide.s32 	%rd6, %r47, 4;
	add.s64 	%rd7, %rd1, %rd6;
	ld.global.f32 	%f68, [%rd7];
$L__BB0_4:
	add.s32 	%r48, %r5, %r1;
	shl.b32 	%r49, %r48, 2;
	add.s32 	%r51, %r41, %r49;
	st.shared.f32 	[%r51], %f68;
	add.s32 	%r20, %r18, %r2;
	max.s32 	%r52, %r20, %r4;
	setp.ge.s32 	%p6, %r52, %r34;
	mov.f32 	%f69, 0f00000000;
	@%p6 bra 	$L__BB0_6;
	mad.lo.s32 	%r53, %r20, %r34, %r4;
	mul.wide.s32 	%rd8, %r53, 4;
	add.s64 	%rd9, %rd2, %rd8;
	ld.global.f32 	%f69, [%rd9];
$L__BB0_6:
	add.s32 	%r56, %r7, %r49;
	st.shared.f32 	[%r56], %f69;
	bar.sync 	0;
	@%p7 bra 	$L__BB0_18;
	setp.lt.u32 	%p8, %r35, 8;
	mov.b32 	%r101, 0;
	@%p8 bra 	$L__BB0_10;
	shl.b32 	%r58, %r5, 2;
	add.s32 	%r60, %r58, %r41;
	add.s32 	%r97, %r60, 16;
	mov.u32 	%r98, %r14;
	mov.u32 	%r99, %r13;
$L__BB0_9:
	.pragma "nounroll";
	ld.shared.f32 	%f24, [%r97+-16];
	ld.shared.f32 	%f25, [%r98];
	fma.rn.f32 	%f26, %f24, %f25, %f77;
	ld.shared.f32 	%f27, [%r97+-12];
	add.s32 	%r61, %r98, %r16;
	ld.shared.f32 	%f28, [%r61];
	fma.rn.f32 	%f29, %f27, %f28, %f26;
	ld.shared.f32 	%f30, [%r97+-8];
	add.s32 	%r62, %r61, %r16;
	ld.shared.f32 	%f31, [%r62];
	fma.rn.f32 	%f32, %f30, %f31, %f29;
	ld.shared.f32 	%f33, [%r97+-4];
	add.s32 	%r63, %r62, %r16;
	ld.shared.f32 	%f34, [%r63];
	fma.rn.f32 	%f35, %f33, %f34, %f32;
	ld.shared.f32 	%f36, [%r97];
	add.s32 	%r64, %r63, %r16;
	ld.shared.f32 	%f37, [%r64];
	fma.rn.f32 	%f38, %f36, %f37, %f35;
	ld.shared.f32 	%f39, [%r97+4];
	add.s32 	%r65, %r64, %r16;
	ld.shared.f32 	%f40, [%r65];
	fma.rn.f32 	%f41, %f39, %f40, %f38;
	ld.shared.f32 	%f42, [%r97+8];
	add.s32 	%r66, %r65, %r16;
	ld.shared.f32 	%f43, [%r66];
	fma.rn.f32 	%f44, %f42, %f43, %f41;
	ld.shared.f32 	%f45, [%r97+12];
	add.s32 	%r67, %r66, %r16;
	ld.shared.f32 	%f46, [%r67];
	fma.rn.f32 	%f77, %f45, %f46, %f44;
	add.s32 	%r99, %r99, 8;
	add.s32 	%r98, %r98, %r15;
	add.s32 	%r97, %r97, 32;
	setp.ne.s32 	%p9, %r99, 0;
	mov.u32 	%r101, %r11;
	@%p9 bra 	$L__BB0_9;
$L__BB0_10:
	setp.eq.s32 	%p10, %r9, 0;
	@%p10 bra 	$L__BB0_18;
	add.s32 	%r68, %r9, -1;
	setp.lt.u32 	%p11, %r68, 3;
	@%p11 bra 	$L__BB0_13;
	add.s32 	%r69, %r101, %r5;
	shl.b32 	%r70, %r69, 2;
	add.s32 	%r72, %r41, %r70;
	ld.shared.f32 	%f48, [%r72];
	mad.lo.s32 	%r73, %r101, %r35, %r1;
	shl.b32 	%r74, %r73, 2;
	add.s32 	%r75, %r7, %r74;
	ld.shared.f32 	%f49, [%r75];
	fma.rn.f32 	%f50, %f48, %f49, %f77;
	ld.shared.f32 	%f51, [%r72+4];
	add.s32 	%r76, %r75, %r16;
	ld.shared.f32 	%f52, [%r76];
	fma.rn.f32 	%f53, %f51, %f52, %f50;
	ld.shared.f32 	%f54, [%r72+8];
	add.s32 	%r77, %r76, %r16;
	ld.shared.f32 	%f55, [%r77];
	fma.rn.f32 	%f56, %f54, %f55, %f53;
	ld.shared.f32 	%f57, [%r72+12];
	add.s32 	%r78, %r77, %r16;
	ld.shared.f32 	%f58, [%r78];
	fma.rn.f32 	%f77, %f57, %f58, %f56;
	add.s32 	%r101, %r101, 4;
$L__BB0_13:
	setp.eq.s32 	%p12, %r10, 0;
	@%p12 bra 	$L__BB0_18;
	setp.eq.s32 	%p13, %r10, 1;
	@%p13 bra 	$L__BB0_16;
	add.s32 	%r79, %r101, %r5;
	shl.b32 	%r80, %r79, 2;
	add.s32 	%r82, %r41, %r80;
	ld.shared.f32 	%f60, [%r82];
	mad.lo.s32 	%r83, %r101, %r35, %r1;
	shl.b32 	%r84, %r83, 2;
	add.s32 	%r85, %r7, %r84;
	ld.shared.f32 	%f61, [%r85];
	fma.rn.f32 	%f62, %f60, %f61, %f77;
	ld.shared.f32 	%f63, [%r82+4];
	add.s32 	%r86, %r85, %r16;
	ld.shared.f32 	%f64, [%r86];
	fma.rn.f32 	%f77, %f63, %f64, %f62;
	add.s32 	%r101, %r101, 2;
$L__BB0_16:
	setp.eq.s32 	%p14, %r12, 0;
	@%p14 bra 	$L__BB0_18;
	add.s32 	%r87, %r101, %r5;
	shl.b32 	%r88, %r87, 2;
	add.s32 	%r90, %r41, %r88;
	ld.shared.f32 	%f65, [%r90];
	mad.lo.s32 	%r91, %r101, %r35, %r1;
	shl.b32 	%r92, %r91, 2;
	add.s32 	%r93, %r7, %r92;
	ld.shared.f32 	%f66, [%r93];
	fma.rn.f32 	%f77, %f65, %f66, %f77;
$L__BB0_18:
	bar.sync 	0;
	add.s32 	%r96, %r96, 1;
	setp.ne.s32 	%p15, %r96, %r6;
	@%p15 bra 	$L__BB0_2;
$L__BB0_19:
	max.s32 	%r94, %r3, %r4;
	setp.ge.s32 	%p16, %r94, %r34;
	@%p16 bra 	$L__BB0_21;
	ld.param.u64 	%rd13, [_Z15matrixMulKernelPfS_S_ii_param_2];
	mad.lo.s32 	%r95, %r3, %r34, %r4;
	cvta.to.global.u64 	%rd10, %rd13;
	mul.wide.s32 	%rd11, %r95, 4;
	add.s64 	%rd12, %rd10, %rd11;
	st.global.f32 	[%rd12], %f77;
$L__BB0_21:
	ret;

}


// ===== COMPILED SASS (sm_100) =====

	.target	sm_100

	.elftype	@"ET_EXEC"


//--------------------- .note.nv.tkinfo           --------------------------
	.section	.note.nv.tkinfo,"",@"SHT_NOTE"
	.sectionflags	@"SHF_NOTE_NV_TKINFO"
	.tkinfo
        /*0018*/ 	.word	0x00000002
        /*0030*/ 	.string	""
        /*0030*/ 	.string	"ptxas"
        /*0030*/ 	.string	"Cuda compilation tools, release 13.0, V13.0.88"
        /*0030*/ 	.string	"Build cuda_13.0.r13.0/compiler.36424714_0"
        /*0030*/ 	.string	"-arch sm_100 -m 64 "



//--------------------- .note.nv.cuinfo           --------------------------
	.section	.note.nv.cuinfo,"",@"SHT_NOTE"
	.sectionflags	@"SHF_NOTE_NV_CUINFO"
        /*0018*/ 	.short	0x0002
        /*001a*/ 	.short	0x0064
        /*001c*/ 	.short	0x0082
	.zero		2


//--------------------- .nv.info                  --------------------------
	.section	.nv.info,"",@"SHT_CUDA_INFO"
	.align	4


	//----- nvinfo : EIATTR_REGCOUNT
	.align		4
        /*0000*/ 	.byte	0x04, 0x2f
        /*0002*/ 	.short	(.L_1 - .L_0)
	.align		4
.L_0:
        /*0004*/ 	.word	index@(_Z15matrixMulKernelPfS_S_ii)
        /*0008*/ 	.word	0x0000001f


	//----- nvinfo : EIATTR_FRAME_SIZE
	.align		4
.L_1:
        /*000c*/ 	.byte	0x04, 0x11
        /*000e*/ 	.short	(.L_3 - .L_2)
	.align		4
.L_2:
        /*0010*/ 	.word	index@(_Z15matrixMulKernelPfS_S_ii)
        /*0014*/ 	.word	0x00000000


	//----- nvinfo : EIATTR_MIN_STACK_SIZE
	.align		4
.L_3:
        /*0018*/ 	.byte	0x04, 0x12
        /*001a*/ 	.short	(.L_5 - .L_4)
	.align		4
.L_4:
        /*001c*/ 	.word	index@(_Z15matrixMulKernelPfS_S_ii)
        /*0020*/ 	.word	0x00000000
.L_5:


//--------------------- .nv.compat                --------------------------
	.section	.nv.compat,"",@"SHT_CUDA_COMPAT_INFO"
	.align	4
        /*0000*/ 	.byte	0x02, 0x09, 0x00, 0x00, 0x02, 0x02, 0x01, 0x00, 0x02, 0x05, 0x05, 0x00, 0x03, 0x07, 0x01, 0x01
        /*0010*/ 	.byte	0x02, 0x03, 0x00, 0x00, 0x02, 0x06, 0x01, 0x00, 0x04, 0x0b, 0x08, 0x00, 0x09, 0x00, 0x00, 0x00
        /*0020*/ 	.byte	0x00, 0x00, 0x00, 0x00


//--------------------- .nv.info._Z15matrixMulKernelPfS_S_ii --------------------------
	.section	.nv.info._Z15matrixMulKernelPfS_S_ii,"",@"SHT_CUDA_INFO"
	.sectionflags	@""
	.align	4


	//----- nvinfo : EIATTR_CUDA_API_VERSION
	.align		4
        /*0000*/ 	.byte	0x04, 0x37
        /*0002*/ 	.short	(.L_7 - .L_6)
.L_6:
        /*0004*/ 	.word	0x00000082


	//----- nvinfo : EIATTR_KPARAM_INFO
	.align		4
.L_7:
        /*0008*/ 	.byte	0x04, 0x17
        /*000a*/ 	.short	(.L_9 - .L_8)
.L_8:
        /*000c*/ 	.word	0x00000000
        /*0010*/ 	.short	0x0004
        /*0012*/ 	.short	0x001c
        /*0014*/ 	.byte	0x00, 0xf0, 0x11, 0x00


	//----- nvinfo : EIATTR_KPARAM_INFO
	.align		4
.L_9:
        /*0018*/ 	.byte	0x04, 0x17
        /*001a*/ 	.short	(.L_11 - .L_10)
.L_10:
        /*001c*/ 	.word	0x00000000
        /*0020*/ 	.short	0x0003
        /*0022*/ 	.short	0x0018
        /*0024*/ 	.byte	0x00, 0xf0, 0x11, 0x00


	//----- nvinfo : EIATTR_KPARAM_INFO
	.align		4
.L_11:
        /*0028*/ 	.byte	0x04, 0x17
        /*002a*/ 	.short	(.L_13 - .L_12)
.L_12:
        /*002c*/ 	.word	0x00000000
        /*0030*/ 	.short	0x0002
        /*0032*/ 	.short	0x0010
        /*0034*/ 	.byte	0x00, 0xf5, 0x21, 0x00


	//----- nvinfo : EIATTR_KPARAM_INFO
	.align		4
.L_13:
        /*0038*/ 	.byte	0x04, 0x17
        /*003a*/ 	.short	(.L_15 - .L_14)
.L_14:
        /*003c*/ 	.word	0x00000000
        /*0040*/ 	.short	0x0001
        /*0042*/ 	.short	0x0008
        /*0044*/ 	.byte	0x00, 0xf5, 0x21, 0x00


	//----- nvinfo : EIATTR_KPARAM_INFO
	.align		4
.L_15:
        /*0048*/ 	.byte	0x04, 0x17
        /*004a*/ 	.short	(.L_17 - .L_16)
.L_16:
        /*004c*/ 	.word	0x00000000
        /*0050*/ 	.short	0x0000
        /*0052*/ 	.short	0x0000
        /*0054*/ 	.byte	0x00, 0xf5, 0x21, 0x00


	//----- nvinfo : EIATTR_SPARSE_MMA_MASK
	.align		4
.L_17:
        /*0058*/ 	.byte	0x03, 0x50
        /*005a*/ 	.short	0x0000


	//----- nvinfo : EIATTR_MAXREG_COUNT
	.align		4
        /*005c*/ 	.byte	0x03, 0x1b
        /*005e*/ 	.short	0x00ff


	//----- nvinfo : EIATTR_NUM_BARRIERS
	.align		4
        /*0060*/ 	.byte	0x02, 0x4c
        /*0062*/ 	.byte	0x01
	.zero		1


	//----- nvinfo : EIATTR_MERCURY_ISA_VERSION
	.align		4
        /*0064*/ 	.byte	0x03, 0x5f
        /*0066*/ 	.short	0x0101


	//----- nvinfo : EIATTR_VRC_CTA_INIT_COUNT
	.align		4
        /*0068*/ 	.byte	0x02, 0x4a
	.zero		1
	.zero		1


	//----- nvinfo : EIATTR_EXIT_INSTR_OFFSETS
	.align		4
        /*006c*/ 	.byte	0x04, 0x1c
        /*006e*/ 	.short	(.L_19 - .L_18)


	//   ....[0]....
.L_18:
        /*0070*/ 	.word	0x00000b30


	//   ....[1]....
        /*0074*/ 	.word	0x00000b80


	//----- nvinfo : EIATTR_CRS_STACK_SIZE
	.align		4
.L_19:
        /*0078*/ 	.byte	0x04, 0x1e
        /*007a*/ 	.short	(.L_21 - .L_20)
.L_20:
        /*007c*/ 	.word	0x00000000


	//----- nvinfo : EIATTR_CBANK_PARAM_SIZE
	.align		4
.L_21:
        /*0080*/ 	.byte	0x03, 0x19
        /*0082*/ 	.short	0x0020


	//----- nvinfo : EIATTR_PARAM_CBANK
	.align		4
        /*0084*/ 	.byte	0x04, 0x0a
        /*0086*/ 	.short	(.L_23 - .L_22)
	.align		4
.L_22:
        /*0088*/ 	.word	index@(.nv.constant0._Z15matrixMulKernelPfS_S_ii)
        /*008c*/ 	.short	0x0380
        /*008e*/ 	.short	0x0020


	//----- nvinfo : EIATTR_SW_WAR
	.align		4
.L_23:
        /*0090*/ 	.byte	0x04, 0x36
        /*0092*/ 	.short	(.L_25 - .L_24)
.L_24:
        /*0094*/ 	.word	0x00000008
.L_25:


//--------------------- .nv.callgraph             --------------------------
	.section	.nv.callgraph,"",@"SHT_CUDA_CALLGRAPH"
	.align	4
	.sectionentsize	8
	.align		4
        /*0000*/ 	.word	0x00000000
	.align		4
        /*0004*/ 	.word	0xffffffff
	.align		4
        /*0008*/ 	.word	0x00000000
	.align		4
        /*000c*/ 	.word	0xfffffffe
	.align		4
        /*0010*/ 	.word	0x00000000
	.align		4
        /*0014*/ 	.word	0xfffffffd
	.align		4
        /*0018*/ 	.word	0x00000000
	.align		4
        /*001c*/ 	.word	0xfffffffc


//--------------------- .text._Z15matrixMulKernelPfS_S_ii --------------------------
	.section	.text._Z15matrixMulKernelPfS_S_ii,"ax",@progbits
	.align	128
        .global         _Z15matrixMulKernelPfS_S_ii
        .type           _Z15matrixMulKernelPfS_S_ii,@function
        .size           _Z15matrixMulKernelPfS_S_ii,(.L_x_9 - _Z15matrixMulKernelPfS_S_ii)
        .other          _Z15matrixMulKernelPfS_S_ii,@"STO_CUDA_ENTRY STV_DEFAULT"
_Z15matrixMulKernelPfS_S_ii:
.text._Z15matrixMulKernelPfS_S_ii:
[----:B------:R-:W-:Y:S08]  /*0000*/  LDC R1, c[0x0][0x37c] ;  /* 0x0000df00ff017b82 */ /* 0x000ff00000000800 */
[----:B------:R-:W0:Y:S01]  /*0010*/  LDC.64 R2, c[0x0][0x398] ;  /* 0x0000e600ff027b82 */ /* 0x000e220000000a00 */
[----:B------:R-:W1:Y:S01]  /*0020*/  S2R R8, SR_TID.X ;  /* 0x0000000000087919 */ /* 0x000e620000002100 */
[----:B------:R-:W2:Y:S01]  /*0030*/  LDCU.64 UR6, c[0x0][0x358] ;  /* 0x00006b00ff0677ac */ /* 0x000ea20008000a00 */
[----:B------:R-:W-:-:S05]  /*0040*/  IMAD.MOV.U32 R18, RZ, RZ, RZ ;  /* 0x000000ffff127224 */ /* 0x000fca00078e00ff */
[----:B------:R-:W-:Y:S08]  /*0050*/  S2UR UR5, SR_CTAID.Y ;  /* 0x00000000000579c3 */ /* 0x000ff00000002600 */
[----:B------:R-:W1:Y:S01]  /*0060*/  S2UR UR4, SR_CTAID.X ;  /* 0x00000000000479c3 */ /* 0x000e620000002500 */
[----:B0-----:R-:W-:-:S04]  /*0070*/  IABS R7, R3 ;  /* 0x0000000300077213 */ /* 0x001fc80000000000 */
[----:B------:R-:W0:Y:S01]  /*0080*/  I2F.RP R0, R7 ;  /* 0x0000000700007306 */ /* 0x000e220000209400 */
[----:B-1----:R-:W-:-:S07]  /*0090*/  IMAD R10, R3, UR4, R8 ;  /* 0x00000004030a7c24 */ /* 0x002fce000f8e0208 */
[----:B0-----:R-:W0:Y:S02]  /*00a0*/  MUFU.RCP R0, R0 ;  /* 0x0000000000007308 */ /* 0x001e240000001000 */
[----:B0-----:R-:W-:-:S06]  /*00b0*/  IADD3 R4, PT, PT, R0, 0xffffffe, RZ ;  /* 0x0ffffffe00047810 */ /* 0x001fcc0007ffe0ff */
[----:B------:R0:W1:Y:S02]  /*00c0*/  F2I.FTZ.U32.TRUNC.NTZ R5, R4 ;  /* 0x0000000400057305 */ /* 0x000064000021f000 */
[----:B0-----:R-:W-:Y:S01]  /*00d0*/  IMAD.MOV.U32 R4, RZ, RZ, RZ ;  /* 0x000000ffff047224 */ /* 0x001fe200078e00ff */
[----:B-1----:R-:W-:-:S05]  /*00e0*/  IADD3 R6, PT, PT, RZ, -R5, RZ ;  /* 0x80000005ff067210 */ /* 0x002fca0007ffe0ff */
[----:B------:R-:W-:Y:S01]  /*00f0*/  IMAD R9, R6, R7, RZ ;  /* 0x0000000706097224 */ /* 0x000fe200078e02ff */
[----:B------:R-:W-:-:S03]  /*0100*/  IABS R6, R2 ;  /* 0x0000000200067213 */ /* 0x000fc60000000000 */
[----:B------:R-:W-:Y:S01]  /*0110*/  IMAD.HI.U32 R5, R5, R9, R4 ;  /* 0x0000000905057227 */ /* 0x000fe200078e0004 */
[----:B------:R-:W-:-:S04]  /*0120*/  LOP3.LUT R4, R2, R3, RZ, 0x3c, !PT ;  /* 0x0000000302047212 */ /* 0x000fc800078e3cff */
[----:B------:R-:W-:Y:S01]  /*0130*/  ISETP.GE.AND P2, PT, R4, RZ, PT ;  /* 0x000000ff0400720c */ /* 0x000fe20003f46270 */
[----:B------:R-:W-:-:S05]  /*0140*/  IMAD.HI.U32 R9, R5, R6, RZ ;  /* 0x0000000605097227 */ /* 0x000fca00078e00ff */
[----:B------:R-:W-:-:S05]  /*0150*/  IADD3 R0, PT, PT, -R9, RZ, RZ ;  /* 0x000000ff09007210 */ /* 0x000fca0007ffe1ff */
[----:B------:R-:W-:-:S05]  /*0160*/  IMAD R0, R7, R0, R6 ;  /* 0x0000000007007224 */ /* 0x000fca00078e0206 */
[----:B------:R-:W-:-:S13]  /*0170*/  ISETP.GT.U32.AND P1, PT, R7, R0, PT ;  /* 0x000000000700720c */ /* 0x000fda0003f24070 */
[----:B------:R-:W-:Y:S01]  /*0180*/  @!P1 IMAD.IADD R0, R0, 0x1, -R7 ;  /* 0x0000000100009824 */ /* 0x000fe200078e0a07 */
[----:B------:R-:W-:Y:S02]  /*0190*/  @!P1 IADD3 R9, PT, PT, R9, 0x1, RZ ;  /* 0x0000000109099810 */ /* 0x000fe40007ffe0ff */
[----:B------:R-:W-:Y:S02]  /*01a0*/  ISETP.NE.AND P1, PT, R3, RZ, PT ;  /* 0x000000ff0300720c */ /* 0x000fe40003f25270 */
[----:B------:R-:W-:Y:S02]  /*01b0*/  ISETP.GE.U32.AND P0, PT, R0, R7, PT ;  /* 0x000000070000720c */ /* 0x000fe40003f06070 */
[----:B------:R-:W0:Y:S11]  /*01c0*/  S2R R0, SR_TID.Y ;  /* 0x0000000000007919 */ /* 0x000e360000002200 */
[----:B------:R-:W-:-:S05]  /*01d0*/  @P0 VIADD R9, R9, 0x1 ;  /* 0x0000000109090836 */ /* 0x000fca0000000000 */
[----:B------:R-:W-:Y:S02]  /*01e0*/  @!P2 IADD3 R9, PT, PT, -R9, RZ, RZ ;  /* 0x000000ff0909a210 */ /* 0x000fe40007ffe1ff */
[----:B------:R-:W-:-:S04]  /*01f0*/  @!P1 LOP3.LUT R9, RZ, R3, RZ, 0x33, !PT ;  /* 0x00000003ff099212 */ /* 0x000fc800078e33ff */
[----:B------:R-:W-:Y:S01]  /*0200*/  ISETP.GE.AND P0, PT, R9, 0x1, PT ;  /* 0x000000010900780c */ /* 0x000fe20003f06270 */
[----:B0-----:R-:W-:-:S12]  /*0210*/  IMAD R11, R3, UR5, R0 ;  /* 0x00000005030b7c24 */ /* 0x001fd8000f8e0200 */
[----:B--2---:R-:W-:Y:S05]  /*0220*/  @!P0 BRA `(.L_x_0) ;  /* 0x0000000800388947 */ /* 0x004fea0003800000 */
[----:B------:R-:W0:Y:S01]  /*0230*/  S2UR UR5, SR_CgaCtaId ;  /* 0x00000000000579c3 */ /* 0x000e220000008800 */
[C---:B------:R-:W-:Y:S01]  /*0240*/  ISETP.GT.AND P0, PT, R3.reuse, RZ, PT ;  /* 0x000000ff0300720c */ /* 0x040fe20003f04270 */
[-C--:B------:R-:W-:Y:S01]  /*0250*/  IMAD R4, R3, R3.reuse, RZ ;  /* 0x0000000303047224 */ /* 0x080fe200078e02ff */
[----:B------:R-:W-:Y:S01]  /*0260*/  VIMNMX R5, PT, PT, R11, R10, !PT ;  /* 0x0000000a0b057248 */ /* 0x000fe20007fe0100 */
[----:B------:R-:W-:Y:S01]  /*0270*/  UMOV UR4, 0x400 ;  /* 0x0000040000047882 */ /* 0x000fe20000000000 */
[----:B------:R-:W-:Y:S01]  /*0280*/  LOP3.LUT R12, R3, 0x7ffffff8, RZ, 0xc0, !PT ;  /* 0x7ffffff8030c7812 */ /* 0x000fe200078ec0ff */
[----:B------:R-:W-:Y:S01]  /*0290*/  HFMA2 R18, -RZ, RZ, 0, 0 ;  /* 0x00000000ff127431 */ /* 0x000fe200000001ff */
[----:B------:R-:W-:Y:S01]  /*02a0*/  ISETP.LT.AND P0, PT, R5, R2, P0 ;  /* 0x000000020500720c */ /* 0x000fe20000701270 */
[----:B------:R-:W-:Y:S01]  /*02b0*/  IMAD R13, R0, R3, RZ ;  /* 0x00000003000d7224 */ /* 0x000fe200078e02ff */
[----:B------:R-:W-:Y:S01]  /*02c0*/  SHF.L.U32 R5, R4, 0x2, RZ ;  /* 0x0000000204057819 */ /* 0x000fe200000006ff */
[----:B------:R-:W-:Y:S01]  /*02d0*/  IMAD.MOV R15, RZ, RZ, -R12 ;  /* 0x000000ffff0f7224 */ /* 0x000fe200078e0a0c */
[----:B------:R-:W-:-:S02]  /*02e0*/  LOP3.LUT R20, R3, 0x7, RZ, 0xc0, !PT ;  /* 0x0000000703147812 */ /* 0x000fc400078ec0ff */
[----:B------:R-:W-:Y:S01]  /*02f0*/  LOP3.LUT R14, R3, 0x3, RZ, 0xc0, !PT ;  /* 0x00000003030e7812 */ /* 0x000fe200078ec0ff */
[----:B------:R-:W-:Y:S01]  /*0300*/  IMAD R17, R8, 0x4, R5 ;  /* 0x0000000408117824 */ /* 0x000fe200078e0205 */
[----:B0-----:R-:W-:-:S03]  /*0310*/  ULEA UR5, UR5, UR4, 0x18 ;  /* 0x0000000405057291 */ /* 0x001fc6000f8ec0ff */
[----:B------:R-:W-:-:S03]  /*0320*/  UMOV UR4, URZ ;  /* 0x000000ff00047c82 */ /* 0x000fc60008000000 */
[----:B------:R-:W-:Y:S01]  /*0330*/  IADD3 R16, PT, PT, R5, UR5, RZ ;  /* 0x0000000505107c10 */ /* 0x000fe2000fffe0ff */
[----:B------:R-:W-:-:S07]  /*0340*/  VIADD R17, R17, UR5 ;  /* 0x0000000511117c36 */ /* 0x000fce0008000000 */
.L_x_7:
[----:B0-----:R-:W0:Y:S01]  /*0350*/  LDC.64 R2, c[0x0][0x398] ;  /* 0x0000e600ff027b82 */ /* 0x001e220000000a00 */
[----:B------:R-:W-:Y:S02]  /*0360*/  IMAD.MOV.U32 R23, RZ, RZ, RZ ;  /* 0x000000ffff177224 */ /* 0x000fe400078e00ff */
[C---:B0-----:R-:W-:Y:S02]  /*0370*/  IMAD R22, R3.reuse, UR4, R8 ;  /* 0x0000000403167c24 */ /* 0x041fe4000f8e0208 */
[----:B------:R-:W-:-:S03]  /*0380*/  IMAD R21, R3, UR4, R0 ;  /* 0x0000000403157c24 */ /* 0x000fc6000f8e0200 */
[----:B------:R-:W-:Y:S02]  /*0390*/  VIMNMX R5, PT, PT, R11, R22, !PT ;  /* 0x000000160b057248 */ /* 0x000fe40007fe0100 */
[----:B------:R-:W-:Y:S02]  /*03a0*/  VIMNMX R7, PT, PT, R10, R21, !PT ;  /* 0x000000150a077248 */ /* 0x000fe40007fe0100 */
[-C--:B------:R-:W-:Y:S02]  /*03b0*/  ISETP.GE.AND P1, PT, R5, R2.reuse, PT ;  /* 0x000000020500720c */ /* 0x080fe40003f26270 */
[----:B------:R-:W-:-:S11]  /*03c0*/  ISETP.GE.AND P2, PT, R7, R2, PT ;  /* 0x000000020700720c */ /* 0x000fd60003f46270 */
[----:B------:R-:W0:Y:S01]  /*03d0*/  @!P1 LDC.64 R6, c[0x0][0x380] ;  /* 0x0000e000ff069b82 */ /* 0x000e220000000a00 */
[-C--:B------:R-:W-:Y:S02]  /*03e0*/  @!P1 IMAD R19, R11, R2.reuse, R22 ;  /* 0x000000020b139224 */ /* 0x080fe400078e0216 */
[----:B------:R-:W-:-:S05]  /*03f0*/  @!P2 IMAD R21, R21, R2, R10 ;  /* 0x000000021515a224 */ /* 0x000fca00078e020a */
[----:B------:R-:W1:Y:S01]  /*0400*/  @!P2 LDC.64 R4, c[0x0][0x388] ;  /* 0x0000e200ff04ab82 */ /* 0x000e620000000a00 */
[----:B0-----:R-:W-:Y:S01]  /*0410*/  @!P1 IMAD.WIDE R6, R19, 0x4, R6 ;  /* 0x0000000413069825 */ /* 0x001fe200078e0206 */
[----:B------:R-:W-:-:S06]  /*0420*/  MOV R19, RZ ;  /* 0x000000ff00137202 */ /* 0x000fcc0000000f00 */
[----:B------:R-:W2:Y:S01]  /*0430*/  @!P1 LDG.E R19, desc[UR6][R6.64] ;  /* 0x0000000606139981 */ /* 0x000ea2000c1e1900 */
[----:B-1----:R-:W-:-:S05]  /*0440*/  @!P2 IMAD.WIDE R4, R21, 0x4, R4 ;  /* 0x000000041504a825 */ /* 0x002fca00078e0204 */
[----:B------:R-:W3:Y:S01]  /*0450*/  @!P2 LDG.E R23, desc[UR6][R4.64] ;  /* 0x000000060417a981 */ /* 0x000ee2000c1e1900 */
[----:B------:R-:W-:-:S04]  /*0460*/  IADD3 R21, PT, PT, R13, R8, RZ ;  /* 0x000000080d157210 */ /* 0x000fc80007ffe0ff */
[C---:B------:R-:W-:Y:S01]  /*0470*/  LEA R22, R21.reuse, UR5, 0x2 ;  /* 0x0000000515167c11 */ /* 0x040fe2000f8e10ff */
[----:B------:R-:W-:Y:S01]  /*0480*/  IMAD R24, R21, 0x4, R16 ;  /* 0x0000000415187824 */ /* 0x000fe200078e0210 */
[----:B------:R-:W-:Y:S01]  /*0490*/  UIADD3 UR4, UPT, UPT, UR4, 0x1, URZ ;  /* 0x0000000104047890 */ /* 0x000fe2000fffe0ff */
[----:B------:R-:W-:Y:S05]  /*04a0*/  BSSY.RECONVERGENT B0, `(.L_x_1) ;  /* 0x0000064000007945 */ /* 0x000fea0003800200 */
[----:B------:R-:W-:Y:S01]  /*04b0*/  ISETP.NE.AND P1, PT, R9, UR4, PT ;  /* 0x0000000409007c0c */ /* 0x000fe2000bf25270 */
[----:B--2---:R0:W-:Y:S04]  /*04c0*/  STS [R22], R19 ;  /* 0x0000001316007388 */ /* 0x0041e80000000800 */
[----:B---3--:R0:W-:Y:S01]  /*04d0*/  STS [R24], R23 ;  /* 0x0000001718007388 */ /* 0x0081e20000000800 */
[----:B------:R-:W-:Y:S06]  /*04e0*/  BAR.SYNC.DEFER_BLOCKING 0x0 ;  /* 0x0000000000007b1d */ /* 0x000fec0000010000 */
[----:B------:R-:W-:Y:S05]  /*04f0*/  @!P0 BRA `(.L_x_2) ;  /* 0x0000000400788947 */ /* 0x000fea0003800000 */
[----:B------:R-:W-:Y:S01]  /*0500*/  ISETP.GE.U32.AND P2, PT, R3, 0x8, PT ;  /* 0x000000080300780c */ /* 0x000fe20003f46070 */
[----:B------:R-:W-:-:S12]  /*0510*/  HFMA2 R4, -RZ, RZ, 0, 0 ;  /* 0x00000000ff047431 */ /* 0x000fd800000001ff */
[----:B------:R-:W-:Y:S05]  /*0520*/  @!P2 BRA `(.L_x_3) ;  /* 0x0000000000a4a947 */ /* 0x000fea0003800000 */
[----:B------:R-:W-:Y:S01]  /*0530*/  LEA R6, R13, UR5, 0x2 ;  /* 0x000000050d067c11 */ /* 0x000fe2000f8e10ff */
[----:B------:R-:W-:Y:S01]  /*0540*/  IMAD.MOV.U32 R4, RZ, RZ, R17 ;  /* 0x000000ffff047224 */ /* 0x000fe200078e0011 */
[----:B------:R-:W-:-:S03]  /*0550*/  MOV R5, R15 ;  /* 0x0000000f00057202 */ /* 0x000fc60000000f00 */
[----:B------:R-:W-:-:S07]  /*0560*/  VIADD R6, R6, 0x10 ;  /* 0x0000001006067836 */ /* 0x000fce0000000000 */
.L_x_4:
[----:B------:R-:W-:Y:S01]  /*0570*/  LDS R21, [R6+-0x10] ;  /* 0xfffff00006157984 */ /* 0x000fe20000000800 */
[----:B------:R-:W-:Y:S01]  /*0580*/  LEA R26, R3, R4, 0x2 ;  /* 0x00000004031a7211 */ /* 0x000fe200078e10ff */
[----:B------:R-:W-:Y:S02]  /*0590*/  VIADD R5, R5, 0x8 ;  /* 0x0000000805057836 */ /* 0x000fe40000000000 */
[----:B0-----:R0:W1:Y:S02]  /*05a0*/  LDS R23, [R4] ;  /* 0x0000000004177984 */ /* 0x0010640000000800 */
[----:B------:R-:W-:Y:S01]  /*05b0*/  IMAD R28, R3, 0x4, R26 ;  /* 0x00000004031c7824 */ /* 0x000fe200078e021a */
[----:B------:R-:W-:Y:S01]  /*05c0*/  ISETP.NE.AND P2, PT, R5, RZ, PT ;  /* 0x000000ff0500720c */ /* 0x000fe20003f45270 */
[----:B------:R-:W-:Y:S03]  /*05d0*/  LDS R7, [R6+-0xc] ;  /* 0xfffff40006077984 */ /* 0x000fe60000000800 */
[C---:B------:R-:W-:Y:S01]  /*05e0*/  LEA R25, R3.reuse, R28, 0x2 ;  /* 0x0000001c03197211 */ /* 0x040fe200078e10ff */
[----:B------:R-:W2:Y:S01]  /*05f0*/  LDS R26, [R26] ;  /* 0x000000001a1a7984 */ /* 0x000ea20000000800 */
[----:B0-----:R-:W-:-:S03]  /*0600*/  LEA R4, R3, R4, 0x5 ;  /* 0x0000000403047211 */ /* 0x001fc600078e28ff */
[----:B------:R0:W-:Y:S04]  /*0610*/  LDS R19, [R28] ;  /* 0x000000001c137984 */ /* 0x0001e80000000800 */
[----:B------:R-:W3:Y:S01]  /*0620*/  LDS R22, [R6+-0x8] ;  /* 0xfffff80006167984 */ /* 0x000ee20000000800 */
[----:B-1----:R-:W-:Y:S01]  /*0630*/  FFMA R24, R21, R23, R18 ;  /* 0x0000001715187223 */ /* 0x002fe20000000012 */
[C---:B------:R-:W-:Y:S02]  /*0640*/  IMAD R23, R3.reuse, 0x4, R25 ;  /* 0x0000000403177824 */ /* 0x040fe400078e0219 */
[----:B------:R-:W-:Y:S04]  /*0650*/  LDS R18, [R6+-0x4] ;  /* 0xfffffc0006127984 */ /* 0x000fe80000000800 */
[----:B------:R-:W1:Y:S01]  /*0660*/  LDS R21, [R25] ;  /* 0x0000000019157984 */ /* 0x000e620000000800 */
[----:B------:R-:W-:Y:S01]  /*0670*/  LEA R27, R3, R23, 0x2 ;  /* 0x00000017031b7211 */ /* 0x000fe200078e10ff */
[----:B--2---:R-:W-:-:S02]  /*0680*/  FFMA R7, R7, R26, R24 ;  /* 0x0000001a07077223 */ /* 0x004fc40000000018 */
[----:B------:R-:W-:Y:S02]  /*0690*/  LDS R26, [R6+0x8] ;  /* 0x00000800061a7984 */ /* 0x000fe40000000800 */
[----:B0-----:R-:W-:Y:S02]  /*06a0*/  IMAD R28, R3, 0x4, R27 ;  /* 0x00000004031c7824 */ /* 0x001fe400078e021b */
[----:B------:R-:W-:Y:S01]  /*06b0*/  LDS R27, [R27] ;  /* 0x000000001b1b7984 */ /* 0x000fe20000000800 */
[----:B---3--:R-:W-:-:S03]  /*06c0*/  FFMA R19, R22, R19, R7 ;  /* 0x0000001316137223 */ /* 0x008fc60000000007 */
[----:B------:R-:W-:Y:S04]  /*06d0*/  LDS R7, [R6] ;  /* 0x0000000006077984 */ /* 0x000fe80000000800 */
[----:B------:R-:W0:Y:S01]  /*06e0*/  LDS R22, [R23] ;  /* 0x0000000017167984 */ /* 0x000e220000000800 */
[----:B-1----:R-:W-:Y:S01]  /*06f0*/  FFMA R24, R18, R21, R19 ;  /* 0x0000001512187223 */ /* 0x002fe20000000013 */
[----:B------:R-:W-:Y:S02]  /*0700*/  LEA R21, R3, R28, 0x2 ;  /* 0x0000001c03157211 */ /* 0x000fe400078e10ff */
[----:B------:R-:W1:Y:S04]  /*0710*/  LDS R18, [R6+0x4] ;  /* 0x0000040006127984 */ /* 0x000e680000000800 */
[----:B------:R-:W2:Y:S04]  /*0720*/  LDS R28, [R28] ;  /* 0x000000001c1c7984 */ /* 0x000ea80000000800 */
[----:B------:R-:W-:Y:S04]  /*0730*/  LDS R21, [R21] ;  /* 0x0000000015157984 */ /* 0x000fe80000000800 */
[----:B------:R3:W4:Y:S01]  /*0740*/  LDS R19, [R6+0xc] ;  /* 0x00000c0006137984 */ /* 0x0007220000000800 */
[----:B0-----:R-:W-:Y:S01]  /*0750*/  FFMA R7, R7, R22, R24 ;  /* 0x0000001607077223 */ /* 0x001fe20000000018 */
[----:B---3--:R-:W-:-:S03]  /*0760*/  VIADD R6, R6, 0x20 ;  /* 0x0000002006067836 */ /* 0x008fc60000000000 */
[----:B-1----:R-:W-:-:S04]  /*0770*/  FFMA R7, R18, R27, R7 ;  /* 0x0000001b12077223 */ /* 0x002fc80000000007 */
[----:B--2---:R-:W-:-:S04]  /*0780*/  FFMA R7, R26, R28, R7 ;  /* 0x0000001c1a077223 */ /* 0x004fc80000000007 */
[----:B----4-:R-:W-:Y:S01]  /*0790*/  FFMA R18, R19, R21, R7 ;  /* 0x0000001513127223 */ /* 0x010fe20000000007 */
[----:B------:R-:W-:Y:S06]  /*07a0*/  @P2 BRA `(.L_x_4) ;  /* 0xfffffffc00702947 */ /* 0x000fec000383ffff */
[----:B------:R-:W-:-:S07]  /*07b0*/  MOV R4, R12 ;  /* 0x0000000c00047202 */ /* 0x000fce0000000f00 */
.L_x_3:
[----:B------:R-:W-:-:S13]  /*07c0*/  ISETP.NE.AND P2, PT, R20, RZ, PT ;  /* 0x000000ff1400720c */ /* 0x000fda0003f45270 */
[----:B------:R-:W-:Y:S05]  /*07d0*/  @!P2 BRA `(.L_x_2) ;  /* 0x0000000000c0a947 */ /* 0x000fea0003800000 */
[----:B------:R-:W-:Y:S01]  /*07e0*/  VIADD R5, R20, 0xffffffff ;  /* 0xffffffff14057836 */ /* 0x000fe20000000000 */
[----:B------:R-:W-:-:S04]  /*07f0*/  ISETP.NE.AND P3, PT, R14, RZ, PT ;  /* 0x000000ff0e00720c */ /* 0x000fc80003f65270 */
[----:B------:R-:W-:-:S13]  /*0800*/  ISETP.GE.U32.AND P2, PT, R5, 0x3, PT ;  /* 0x000000030500780c */ /* 0x000fda0003f46070 */
[----:B------:R-:W-:Y:S05]  /*0810*/  @!P2 BRA `(.L_x_5) ;  /* 0x000000000050a947 */ /* 0x000fea0003800000 */
[C---:B------:R-:W-:Y:S01]  /*0820*/  IMAD R7, R4.reuse, R3, R8 ;  /* 0x0000000304077224 */ /* 0x040fe200078e0208 */
[----:B------:R-:W-:Y:S01]  /*0830*/  IADD3 R5, PT, PT, R13, R4, RZ ;  /* 0x000000040d057210 */ /* 0x000fe20007ffe0ff */
[----:B------:R-:W-:Y:S02]  /*0840*/  VIADD R4, R4, 0x4 ;  /* 0x0000000404047836 */ /* 0x000fe40000000000 */
[----:B------:R-:W-:Y:S01]  /*0850*/  IMAD R6, R7, 0x4, R16 ;  /* 0x0000000407067824 */ /* 0x000fe200078e0210 */
[----:B------:R-:W-:-:S04]  /*0860*/  LEA R5, R5, UR5, 0x2 ;  /* 0x0000000505057c11 */ /* 0x000fc8000f8e10ff */
[C---:B0-----:R-:W-:Y:S01]  /*0870*/  LEA R24, R3.reuse, R6, 0x2 ;  /* 0x0000000603187211 */ /* 0x041fe200078e10ff */
[----:B------:R-:W-:Y:S04]  /*0880*/  LDS R19, [R6] ;  /* 0x0000000006137984 */ /* 0x000fe80000000800 */
[----:B------:R-:W0:Y:S01]  /*0890*/  LDS R7, [R5] ;  /* 0x0000000005077984 */ /* 0x000e220000000800 */
[----:B------:R-:W-:-:S03]  /*08a0*/  IMAD R28, R3, 0x4, R24 ;  /* 0x00000004031c7824 */ /* 0x000fc600078e0218 */
[----:B------:R-:W-:Y:S02]  /*08b0*/  LDS R22, [R5+0x4] ;  /* 0x0000040005167984 */ /* 0x000fe40000000800 */
[----:B------:R-:W-:Y:S02]  /*08c0*/  LEA R23, R3, R28, 0x2 ;  /* 0x0000001c03177211 */ /* 0x000fe400078e10ff */
[----:B------:R-:W1:Y:S04]  /*08d0*/  LDS R24, [R24] ;  /* 0x0000000018187984 */ /* 0x000e680000000800 */
[----:B------:R-:W-:Y:S04]  /*08e0*/  LDS R26, [R5+0x8] ;  /* 0x00000800051a7984 */ /* 0x000fe80000000800 */
[----:B------:R-:W2:Y:S04]  /*08f0*/  LDS R28, [R28] ;  /* 0x000000001c1c7984 */ /* 0x000ea80000000800 */
[----:B------:R-:W-:Y:S04]  /*0900*/  LDS R21, [R5+0xc] ;  /* 0x00000c0005157984 */ /* 0x000fe80000000800 */
[----:B------:R-:W3:Y:S01]  /*0910*/  LDS R23, [R23] ;  /* 0x0000000017177984 */ /* 0x000ee20000000800 */
[----:B0-----:R-:W-:-:S04]  /*0920*/  FFMA R7, R7, R19, R18 ;  /* 0x0000001307077223 */ /* 0x001fc80000000012 */
[----:B-1----:R-:W-:-:S04]  /*0930*/  FFMA R7, R22, R24, R7 ;  /* 0x0000001816077223 */ /* 0x002fc80000000007 */
[----:B--2---:R-:W-:-:S04]  /*0940*/  FFMA R7, R26, R28, R7 ;  /* 0x0000001c1a077223 */ /* 0x004fc80000000007 */
[----:B---3--:R-:W-:-:S07]  /*0950*/  FFMA R18, R21, R23, R7 ;  /* 0x0000001715127223 */ /* 0x008fce0000000007 */
.L_x_5:
[----:B------:R-:W-:Y:S05]  /*0960*/  @!P3 BRA `(.L_x_2) ;  /* 0x00000000005cb947 */ /* 0x000fea0003800000 */
[----:B------:R-:W-:Y:S02]  /*0970*/  ISETP.NE.AND P2, PT, R14, 0x1, PT ;  /* 0x000000010e00780c */ /* 0x000fe40003f45270 */
[----:B------:R-:W-:-:S11]  /*0980*/  LOP3.LUT P3, RZ, R3, 0x1, RZ, 0xc0, !PT ;  /* 0x0000000103ff7812 */ /* 0x000fd6000786c0ff */
[----:B------:R-:W-:Y:S05]  /*0990*/  @!P2 BRA `(.L_x_6) ;  /* 0x000000000030a947 */ /* 0x000fea0003800000 */
[C---:B------:R-:W-:Y:S01]  /*09a0*/  IMAD R7, R4.reuse, R3, R8 ;  /* 0x0000000304077224 */ /* 0x040fe200078e0208 */
[----:B------:R-:W-:Y:S01]  /*09b0*/  IADD3 R5, PT, PT, R13, R4, RZ ;  /* 0x000000040d057210 */ /* 0x000fe20007ffe0ff */
[----:B------:R-:W-:Y:S02]  /*09c0*/  VIADD R4, R4, 0x2 ;  /* 0x0000000204047836 */ /* 0x000fe40000000000 */
[----:B------:R-:W-:Y:S01]  /*09d0*/  IMAD R6, R7, 0x4, R16 ;  /* 0x0000000407067824 */ /* 0x000fe200078e0210 */
[----:B------:R-:W-:-:S04]  /*09e0*/  LEA R5, R5, UR5, 0x2 ;  /* 0x0000000505057c11 */ /* 0x000fc8000f8e10ff */
[----:B------:R-:W-:Y:S01]  /*09f0*/  LEA R21, R3, R6, 0x2 ;  /* 0x0000000603157211 */ /* 0x000fe200078e10ff */
[----:B0-----:R-:W-:Y:S04]  /*0a00*/  LDS R19, [R6] ;  /* 0x0000000006137984 */ /* 0x001fe80000000800 */
[----:B------:R-:W0:Y:S04]  /*0a10*/  LDS R7, [R5] ;  /* 0x0000000005077984 */ /* 0x000e280000000800 */
[----:B------:R-:W-:Y:S04]  /*0a20*/  LDS R22, [R5+0x4] ;  /* 0x0000040005167984 */ /* 0x000fe80000000800 */
[----:B------:R-:W1:Y:S01]  /*0a30*/  LDS R21, [R21] ;  /* 0x0000000015157984 */ /* 0x000e620000000800 */
[----:B0-----:R-:W-:-:S04]  /*0a40*/  FFMA R7, R7, R19, R18 ;  /* 0x0000001307077223 */ /* 0x001fc80000000012 */
[----:B-1----:R-:W-:-:S07]  /*0a50*/  FFMA R18, R22, R21, R7 ;  /* 0x0000001516127223 */ /* 0x002fce0000000007 */
.L_x_6:
[----:B------:R-:W-:Y:S05]  /*0a60*/  @!P3 BRA `(.L_x_2) ;  /* 0x00000000001cb947 */ /* 0x000fea0003800000 */
[----:B------:R-:W-:Y:S01]  /*0a70*/  IMAD R5, R4, R3, R8 ;  /* 0x0000000304057224 */ /* 0x000fe200078e0208 */
[----:B------:R-:W-:-:S03]  /*0a80*/  IADD3 R3, PT, PT, R13, R4, RZ ;  /* 0x000000040d037210 */ /* 0x000fc60007ffe0ff */
[----:B------:R-:W-:Y:S01]  /*0a90*/  IMAD R5, R5, 0x4, R16 ;  /* 0x0000000405057824 */ /* 0x000fe200078e0210 */
[----:B------:R-:W-:-:S05]  /*0aa0*/  LEA R3, R3, UR5, 0x2 ;  /* 0x0000000503037c11 */ /* 0x000fca000f8e10ff */
[----:B------:R-:W-:Y:S04]  /*0ab0*/  LDS R5, [R5] ;  /* 0x0000000005057984 */ /* 0x000fe80000000800 */
[----:B------:R-:W1:Y:S02]  /*0ac0*/  LDS R3, [R3] ;  /* 0x0000000003037984 */ /* 0x000e640000000800 */
[----:B-1----:R-:W-:-:S07]  /*0ad0*/  FFMA R18, R3, R5, R18 ;  /* 0x0000000503127223 */ /* 0x002fce0000000012 */
.L_x_2:
[----:B------:R-:W-:Y:S05]  /*0ae0*/  BSYNC.RECONVERGENT B0 ;  /* 0x0000000000007941 */ /* 0x000fea0003800200 */
.L_x_1:
[----:B------:R-:W-:Y:S06]  /*0af0*/  BAR.SYNC.DEFER_BLOCKING 0x0 ;  /* 0x0000000000007b1d */ /* 0x000fec0000010000 */
[----:B------:R-:W-:Y:S05]  /*0b00*/  @P1 BRA `(.L_x_7) ;  /* 0xfffffff800101947 */ /* 0x000fea000383ffff */
.L_x_0:
[----:B------:R-:W-:-:S04]  /*0b10*/  VIMNMX R3, PT, PT, R11, R10, !PT ;  /* 0x0000000a0b037248 */ /* 0x000fc80007fe0100 */
[----:B------:R-:W-:-:S13]  /*0b20*/  ISETP.GE.AND P0, PT, R3, R2, PT ;  /* 0x000000020300720c */ /* 0x000fda0003f06270 */
[----:B------:R-:W-:Y:S05]  /*0b30*/  @P0 EXIT ;  /* 0x000000000000094d */ /* 0x000fea0003800000 */
[----:B------:R-:W1:Y:S01]  /*0b40*/  LDC.64 R4, c[0x0][0x390] ;  /* 0x0000e400ff047b82 */ /* 0x000e620000000a00 */
[----:B------:R-:W-:-:S04]  /*0b50*/  IMAD R3, R11, R2, R10 ;  /* 0x000000020b037224 */ /* 0x000fc800078e020a */
[----:B-1----:R-:W-:-:S05]  /*0b60*/  IMAD.WIDE R2, R3, 0x4, R4 ;  /* 0x0000000403027825 */ /* 0x002fca00078e0204 */
[----:B------:R-:W-:Y:S01]  /*0b70*/  STG.E desc[UR6][R2.64], R18 ;  /* 0x0000001202007986 */ /* 0x000fe2000c101906 */
[----:B------:R-:W-:Y:S05]  /*0b80*/  EXIT ;  /* 0x000000000000794d */ /* 0x000fea0003800000 */
.L_x_8:
[----:B------:R-:W-:-:S00]  /*0b90*/  BRA `(.L_x_8) ;  /* 0xfffffffc00fc7947 */ /* 0x000fc0000383ffff */
[----:B------:R-:W-:-:S00]  /*0ba0*/  NOP ;  /* 0x0000000000007918 */ /* 0x000fc00000000000 */
        /* <DEDUP_REMOVED lines=13> */
.L_x_9:


//--------------------- .nv.shared._Z15matrixMulKernelPfS_S_ii --------------------------
	.section	.nv.shared._Z15matrixMulKernelPfS_S_ii,"aw",@nobits
	.sectionflags	@""
	.align	16
	.zero		1024


//--------------------- .nv.shared.reserved.0     --------------------------
	.section	.nv.shared.reserved.0,"aw",@nobits
	.weak		__nv_reservedSMEM_offset_0_alias
	.size		__nv_reservedSMEM_offset_0_alias, 0, 64
	.other		__nv_reservedSMEM_offset_0_alias,@"STO_CUDA_RESERVED_SHARED STV_DEFAULT"
__nv_reservedSMEM_offset_0_alias:
	.zero		0
	.zero		64


//--------------------- .nv.constant0._Z15matrixMulKernelPfS_S_ii --------------------------
	.section	.nv.constant0._Z15matrixMulKernelPfS_S_ii,"a",@progbits
	.sectionflags	@""
	.align	4
.nv.constant0._Z15matrixMulKernelPfS_S_ii:
	.zero		928


//--------------------- SYMBOLS --------------------------

	.type		.nv.reservedSmem.offset0,@object
	.size		.nv.reservedSmem.offset0,0x4
	.type		.nv.reservedSmem.cap,@object
	.size		.nv.reservedSmem.cap,0x4
